//
// Generated by NVIDIA NVVM Compiler
//
// Compiler Build ID: CL-36424714
// Cuda compilation tools, release 13.0, V13.0.88
// Based on NVVM 20.0.0
//

.version 9.0
.target sm_100
.address_size 64

	// .globl	_Z9matrixMulPdS_S_i

.visible .entry _Z9matrixMulPdS_S_i(
	.param .u64 .ptr .align 1 _Z9matrixMulPdS_S_i_param_0,
	.param .u64 .ptr .align 1 _Z9matrixMulPdS_S_i_param_1,
	.param .u64 .ptr .align 1 _Z9matrixMulPdS_S_i_param_2,
	.param .u32 _Z9matrixMulPdS_S_i_param_3
)
{
	.reg .pred 	%p<10>;
	.reg .b32 	%r<67>;
	.reg .b64 	%rd<97>;
	.reg .b64 	%fd<67>;

	ld.param.u64 	%rd11, [_Z9matrixMulPdS_S_i_param_0];
	ld.param.u64 	%rd12, [_Z9matrixMulPdS_S_i_param_1];
	ld.param.u32 	%r36, [_Z9matrixMulPdS_S_i_param_3];
	cvta.to.global.u64 	%rd1, %rd12;
	cvta.to.global.u64 	%rd2, %rd11;
	mov.u32 	%r37, %ctaid.y;
	mov.u32 	%r38, %ntid.y;
	mov.u32 	%r39, %tid.y;
	mad.lo.s32 	%r1, %r37, %r38, %r39;
	mov.u32 	%r40, %ctaid.x;
	mov.u32 	%r41, %ntid.x;
	mov.u32 	%r42, %tid.x;
	mad.lo.s32 	%r2, %r40, %r41, %r42;
	max.s32 	%r43, %r1, %r2;
	setp.ge.s32 	%p1, %r43, %r36;
	@%p1 bra 	$L__BB0_13;
	mul.lo.s32 	%r3, %r36, %r1;
	cvt.s64.s32 	%rd3, %r2;
	and.b32  	%r4, %r36, 7;
	setp.lt.u32 	%p2, %r36, 8;
	mov.f64 	%fd66, 0d0000000000000000;
	mov.b32 	%r65, 0;
	@%p2 bra 	$L__BB0_4;
	and.b32  	%r65, %r36, 2147483640;
	neg.s32 	%r63, %r65;
	shl.b64 	%rd13, %rd3, 3;
	add.s64 	%rd96, %rd1, %rd13;
	shl.b32 	%r7, %r36, 3;
	mul.lo.s32 	%r62, %r36, 7;
	mul.lo.s32 	%r61, %r36, 6;
	mul.lo.s32 	%r60, %r36, 5;
	shl.b32 	%r59, %r36, 2;
	mul.lo.s32 	%r58, %r36, 3;
	shl.b32 	%r57, %r36, 1;
	mul.wide.u32 	%rd14, %r3, 8;
	add.s64 	%rd15, %rd14, %rd2;
	add.s64 	%rd95, %rd15, 32;
	mov.f64 	%fd66, 0d0000000000000000;
	mul.wide.u32 	%rd44, %r7, 8;
	mov.u32 	%r56, %r36;
$L__BB0_3:
	.pragma "nounroll";
	ld.global.f64 	%fd16, [%rd95+-32];
	ld.global.f64 	%fd17, [%rd96];
	fma.rn.f64 	%fd18, %fd16, %fd17, %fd66;
	ld.global.f64 	%fd19, [%rd95+-24];
	cvt.u64.u32 	%rd16, %r56;
	add.s64 	%rd17, %rd16, %rd3;
	shl.b64 	%rd18, %rd17, 3;
	add.s64 	%rd19, %rd1, %rd18;
	ld.global.f64 	%fd20, [%rd19];
	fma.rn.f64 	%fd21, %fd19, %fd20, %fd18;
	ld.global.f64 	%fd22, [%rd95+-16];
	cvt.u64.u32 	%rd20, %r57;
	add.s64 	%rd21, %rd20, %rd3;
	shl.b64 	%rd22, %rd21, 3;
	add.s64 	%rd23, %rd1, %rd22;
	ld.global.f64 	%fd23, [%rd23];
	fma.rn.f64 	%fd24, %fd22, %fd23, %fd21;
	ld.global.f64 	%fd25, [%rd95+-8];
	cvt.u64.u32 	%rd24, %r58;
	add.s64 	%rd25, %rd24, %rd3;
	shl.b64 	%rd26, %rd25, 3;
	add.s64 	%rd27, %rd1, %rd26;
	ld.global.f64 	%fd26, [%rd27];
	fma.rn.f64 	%fd27, %fd25, %fd26, %fd24;
	ld.global.f64 	%fd28, [%rd95];
	cvt.u64.u32 	%rd28, %r59;
	add.s64 	%rd29, %rd28, %rd3;
	shl.b64 	%rd30, %rd29, 3;
	add.s64 	%rd31, %rd1, %rd30;
	ld.global.f64 	%fd29, [%rd31];
	fma.rn.f64 	%fd30, %fd28, %fd29, %fd27;
	ld.global.f64 	%fd31, [%rd95+8];
	cvt.u64.u32 	%rd32, %r60;
	add.s64 	%rd33, %rd32, %rd3;
	shl.b64 	%rd34, %rd33, 3;
	add.s64 	%rd35, %rd1, %rd34;
	ld.global.f64 	%fd32, [%rd35];
	fma.rn.f64 	%fd33, %fd31, %fd32, %fd30;
	ld.global.f64 	%fd34, [%rd95+16];
	cvt.u64.u32 	%rd36, %r61;
	add.s64 	%rd37, %rd36, %rd3;
	shl.b64 	%rd38, %rd37, 3;
	add.s64 	%rd39, %rd1, %rd38;
	ld.global.f64 	%fd35, [%rd39];
	fma.rn.f64 	%fd36, %fd34, %fd35, %fd33;
	ld.global.f64 	%fd37, [%rd95+24];
	cvt.u64.u32 	%rd40, %r62;
	add.s64 	%rd41, %rd40, %rd3;
	shl.b64 	%rd42, %rd41, 3;
	add.s64 	%rd43, %rd1, %rd42;
	ld.global.f64 	%fd38, [%rd43];
	fma.rn.f64 	%fd66, %fd37, %fd38, %fd36;
	add.s32 	%r63, %r63, 8;
	add.s64 	%rd96, %rd96, %rd44;
	add.s32 	%r62, %r62, %r7;
	add.s32 	%r61, %r61, %r7;
	add.s32 	%r60, %r60, %r7;
	add.s32 	%r59, %r59, %r7;
	add.s32 	%r58, %r58, %r7;
	add.s32 	%r57, %r57, %r7;
	add.s64 	%rd95, %rd95, 64;
	add.s32 	%r56, %r56, %r7;
	setp.ne.s32 	%p3, %r63, 0;
	@%p3 bra 	$L__BB0_3;
$L__BB0_4:
	setp.eq.s32 	%p4, %r4, 0;
	@%p4 bra 	$L__BB0_12;
	and.b32  	%r31, %r36, 3;
	setp.lt.u32 	%p5, %r4, 4;
	@%p5 bra 	$L__BB0_7;
	add.s32 	%r45, %r65, %r3;
	mul.wide.u32 	%rd45, %r45, 8;
	add.s64 	%rd46, %rd2, %rd45;
	ld.global.f64 	%fd40, [%rd46];
	mul.lo.s32 	%r46, %r65, %r36;
	cvt.u64.u32 	%rd47, %r46;
	add.s64 	%rd48, %rd47, %rd3;
	shl.b64 	%rd49, %rd48, 3;
	add.s64 	%rd50, %rd1, %rd49;
	ld.global.f64 	%fd41, [%rd50];
	fma.rn.f64 	%fd42, %fd40, %fd41, %fd66;
	cvt.u64.u32 	%rd51, %r3;
	cvt.u64.u32 	%rd52, %r65;
	add.s64 	%rd53, %rd52, %rd51;
	shl.b64 	%rd54, %rd53, 3;
	add.s64 	%rd55, %rd2, %rd54;
	ld.global.f64 	%fd43, [%rd55+8];
	add.s32 	%r47, %r46, %r36;
	cvt.u64.u32 	%rd56, %r47;
	add.s64 	%rd57, %rd56, %rd3;
	shl.b64 	%rd58, %rd57, 3;
	add.s64 	%rd59, %rd1, %rd58;
	ld.global.f64 	%fd44, [%rd59];
	fma.rn.f64 	%fd45, %fd43, %fd44, %fd42;
	ld.global.f64 	%fd46, [%rd55+16];
	add.s32 	%r48, %r47, %r36;
	cvt.u64.u32 	%rd60, %r48;
	add.s64 	%rd61, %rd60, %rd3;
	shl.b64 	%rd62, %rd61, 3;
	add.s64 	%rd63, %rd1, %rd62;
	ld.global.f64 	%fd47, [%rd63];
	fma.rn.f64 	%fd48, %fd46, %fd47, %fd45;
	ld.global.f64 	%fd49, [%rd55+24];
	add.s32 	%r49, %r48, %r36;
	cvt.u64.u32 	%rd64, %r49;
	add.s64 	%rd65, %rd64, %rd3;
	shl.b64 	%rd66, %rd65, 3;
	add.s64 	%rd67, %rd1, %rd66;
	ld.global.f64 	%fd50, [%rd67];
	fma.rn.f64 	%fd66, %fd49, %fd50, %fd48;
	add.s32 	%r65, %r65, 4;
$L__BB0_7:
	setp.eq.s32 	%p6, %r31, 0;
	@%p6 bra 	$L__BB0_12;
	setp.eq.s32 	%p7, %r31, 1;
	@%p7 bra 	$L__BB0_10;
	add.s32 	%r50, %r65, %r3;
	mul.wide.u32 	%rd68, %r50, 8;
	add.s64 	%rd69, %rd2, %rd68;
	ld.global.f64 	%fd52, [%rd69];
	mul.lo.s32 	%r51, %r65, %r36;
	cvt.u64.u32 	%rd70, %r51;
	add.s64 	%rd71, %rd70, %rd3;
	shl.b64 	%rd72, %rd71, 3;
	add.s64 	%rd73, %rd1, %rd72;
	ld.global.f64 	%fd53, [%rd73];
	fma.rn.f64 	%fd54, %fd52, %fd53, %fd66;
	cvt.u64.u32 	%rd74, %r3;
	cvt.u64.u32 	%rd75, %r65;
	add.s64 	%rd76, %rd75, %rd74;
	shl.b64 	%rd77, %rd76, 3;
	add.s64 	%rd78, %rd2, %rd77;
	ld.global.f64 	%fd55, [%rd78+8];
	add.s32 	%r52, %r51, %r36;
	cvt.u64.u32 	%rd79, %r52;
	add.s64 	%rd80, %rd79, %rd3;
	shl.b64 	%rd81, %rd80, 3;
	add.s64 	%rd82, %rd1, %rd81;
	ld.global.f64 	%fd56, [%rd82];
	fma.rn.f64 	%fd66, %fd55, %fd56, %fd54;
	add.s32 	%r65, %r65, 2;
$L__BB0_10:
	and.b32  	%r53, %r36, 1;
	setp.eq.b32 	%p8, %r53, 1;
	not.pred 	%p9, %p8;
	@%p9 bra 	$L__BB0_12;
	add.s32 	%r54, %r65, %r3;
	mul.wide.u32 	%rd83, %r54, 8;
	add.s64 	%rd84, %rd2, %rd83;
	ld.global.f64 	%fd57, [%rd84];
	mul.lo.s32 	%r55, %r65, %r36;
	cvt.u64.u32 	%rd85, %r55;
	add.s64 	%rd86, %rd85, %rd3;
	shl.b64 	%rd87, %rd86, 3;
	add.s64 	%rd88, %rd1, %rd87;
	ld.global.f64 	%fd58, [%rd88];
	fma.rn.f64 	%fd66, %fd57, %fd58, %fd66;
$L__BB0_12:
	ld.param.u64 	%rd94, [_Z9matrixMulPdS_S_i_param_2];
	cvt.u64.u32 	%rd89, %r3;
	add.s64 	%rd90, %rd89, %rd3;
	cvta.to.global.u64 	%rd91, %rd94;
	shl.b64 	%rd92, %rd90, 3;
	add.s64 	%rd93, %rd91, %rd92;
	st.global.f64 	[%rd93], %fd66;
$L__BB0_13:
	ret;

}


// ===== COMPILED SASS (sm_100) =====

	.target	sm_100

	.elftype	@"ET_EXEC"


//--------------------- .note.nv.tkinfo           --------------------------
	.section	.note.nv.tkinfo,"",@"SHT_NOTE"
	.sectionflags	@"SHF_NOTE_NV_TKINFO"
	.tkinfo
        /*0018*/ 	.word	0x00000002
        /*0030*/ 	.string	""
        /*0030*/ 	.string	"ptxas"
        /*0030*/ 	.string	"Cuda compilation tools, release 13.0, V13.0.88"
        /*0030*/ 	.string	"Build cuda_13.0.r13.0/compiler.36424714_0"
        /*0030*/ 	.string	"-arch sm_100 -m 64 "



//--------------------- .note.nv.cuinfo           --------------------------
	.section	.note.nv.cuinfo,"",@"SHT_NOTE"
	.sectionflags	@"SHF_NOTE_NV_CUINFO"
        /*0018*/ 	.short	0x0002
        /*001a*/ 	.short	0x0064
        /*001c*/ 	.short	0x0082
	.zero		2


//--------------------- .nv.info                  --------------------------
	.section	.nv.info,"",@"SHT_CUDA_INFO"
	.align	4


	//----- nvinfo : EIATTR_REGCOUNT
	.align		4
        /*0000*/ 	.byte	0x04, 0x2f
        /*0002*/ 	.short	(.L_1 - .L_0)
	.align		4
.L_0:
        /*0004*/ 	.word	index@(_Z9matrixMulPdS_S_i)
        /*0008*/ 	.word	0x00000020


	//----- nvinfo : EIATTR_FRAME_SIZE
	.align		4
.L_1:
        /*000c*/ 	.byte	0x04, 0x11
        /*000e*/ 	.short	(.L_3 - .L_2)
	.align		4
.L_2:
        /*0010*/ 	.word	index@(_Z9matrixMulPdS_S_i)
        /*0014*/ 	.word	0x00000000


	//----- nvinfo : EIATTR_MIN_STACK_SIZE
	.align		4
.L_3:
        /*0018*/ 	.byte	0x04, 0x12
        /*001a*/ 	.short	(.L_5 - .L_4)
	.align		4
.L_4:
        /*001c*/ 	.word	index@(_Z9matrixMulPdS_S_i)
        /*0020*/ 	.word	0x00000000
.L_5:


//--------------------- .nv.compat                --------------------------
	.section	.nv.compat,"",@"SHT_CUDA_COMPAT_INFO"
	.align	4
        /*0000*/ 	.byte	0x02, 0x09, 0x00, 0x00, 0x02, 0x02, 0x01, 0x00, 0x02, 0x05, 0x05, 0x00, 0x03, 0x07, 0x01, 0x01
        /*0010*/ 	.byte	0x02, 0x03, 0x00, 0x00, 0x02, 0x06, 0x01, 0x00, 0x04, 0x0b, 0x08, 0x00, 0x01, 0x00, 0x00, 0x00
        /*0020*/ 	.byte	0x00, 0x00, 0x00, 0x00


//--------------------- .nv.info._Z9matrixMulPdS_S_i --------------------------
	.section	.nv.info._Z9matrixMulPdS_S_i,"",@"SHT_CUDA_INFO"
	.sectionflags	@""
	.align	4


	//----- nvinfo : EIATTR_CUDA_API_VERSION
	.align		4
        /*0000*/ 	.byte	0x04, 0x37
        /*0002*/ 	.short	(.L_7 - .L_6)
.L_6:
        /*0004*/ 	.word	0x00000082


	//----- nvinfo : EIATTR_KPARAM_INFO
	.align		4
.L_7:
        /*0008*/ 	.byte	0x04, 0x17
        /*000a*/ 	.short	(.L_9 - .L_8)
.L_8:
        /*000c*/ 	.word	0x00000000
        /*0010*/ 	.short	0x0003
        /*0012*/ 	.short	0x0018
        /*0014*/ 	.byte	0x00, 0xf0, 0x11, 0x00


	//----- nvinfo : EIATTR_KPARAM_INFO
	.align		4
.L_9:
        /*0018*/ 	.byte	0x04, 0x17
        /*001a*/ 	.short	(.L_11 - .L_10)
.L_10:
        /*001c*/ 	.word	0x00000000
        /*0020*/ 	.short	0x0002
        /*0022*/ 	.short	0x0010
        /*0024*/ 	.byte	0x00, 0xf5, 0x21, 0x00


	//----- nvinfo : EIATTR_KPARAM_INFO
	.align		4
.L_11:
        /*0028*/ 	.byte	0x04, 0x17
        /*002a*/ 	.short	(.L_13 - .L_12)
.L_12:
        /*002c*/ 	.word	0x00000000
        /*0030*/ 	.short	0x0001
        /*0032*/ 	.short	0x0008
        /*0034*/ 	.byte	0x00, 0xf5, 0x21, 0x00


	//----- nvinfo : EIATTR_KPARAM_INFO
	.align		4
.L_13:
        /*0038*/ 	.byte	0x04, 0x17
        /*003a*/ 	.short	(.L_15 - .L_14)
.L_14:
        /*003c*/ 	.word	0x00000000
        /*0040*/ 	.short	0x0000
        /*0042*/ 	.short	0x0000
        /*0044*/ 	.byte	0x00, 0xf5, 0x21, 0x00


	//----- nvinfo : EIATTR_SPARSE_MMA_MASK
	.align		4
.L_15:
        /*0048*/ 	.byte	0x03, 0x50
        /*004a*/ 	.short	0x0000


	//----- nvinfo : EIATTR_MAXREG_COUNT
	.align		4
        /*004c*/ 	.byte	0x03, 0x1b
        /*004e*/ 	.short	0x00ff


	//----- nvinfo : EIATTR_MERCURY_ISA_VERSION
	.align		4
        /*0050*/ 	.byte	0x03, 0x5f
        /*0052*/ 	.short	0x0101


	//----- nvinfo : EIATTR_VRC_CTA_INIT_COUNT
	.align		4
        /*0054*/ 	.byte	0x02, 0x4a
	.zero		1
	.zero		1


	//----- nvinfo : EIATTR_EXIT_INSTR_OFFSETS
	.align		4
        /*0058*/ 	.byte	0x04, 0x1c
        /*005a*/ 	.short	(.L_17 - .L_16)


	//   ....[0]....
.L_16:
        /*005c*/ 	.word	0x000000c0


	//   ....[1]....
        /*0060*/ 	.word	0x00000ca0


	//----- nvinfo : EIATTR_CBANK_PARAM_SIZE
	.align		4
.L_17:
        /*0064*/ 	.byte	0x03, 0x19
        /*0066*/ 	.short	0x001c


	//----- nvinfo : EIATTR_PARAM_CBANK
	.align		4
        /*0068*/ 	.byte	0x04, 0x0a
        /*006a*/ 	.short	(.L_19 - .L_18)
	.align		4
.L_18:
        /*006c*/ 	.word	index@(.nv.constant0._Z9matrixMulPdS_S_i)
        /*0070*/ 	.short	0x0380
        /*0072*/ 	.short	0x001c


	//----- nvinfo : EIATTR_SW_WAR
	.align		4
.L_19:
        /*0074*/ 	.byte	0x04, 0x36
        /*0076*/ 	.short	(.L_21 - .L_20)
.L_20:
        /*0078*/ 	.word	0x00000008
.L_21:


//--------------------- .nv.callgraph             --------------------------
	.section	.nv.callgraph,"",@"SHT_CUDA_CALLGRAPH"
	.align	4
	.sectionentsize	8
	.align		4
        /*0000*/ 	.word	0x00000000
	.align		4
        /*0004*/ 	.word	0xffffffff
	.align		4
        /*0008*/ 	.word	0x00000000
	.align		4
        /*000c*/ 	.word	0xfffffffe
	.align		4
        /*0010*/ 	.word	0x00000000
	.align		4
        /*0014*/ 	.word	0xfffffffd
	.align		4
        /*0018*/ 	.word	0x00000000
	.align		4
        /*001c*/ 	.word	0xfffffffc


//--------------------- .text._Z9matrixMulPdS_S_i --------------------------
	.section	.text._Z9matrixMulPdS_S_i,"ax",@progbits
	.align	128
        .global         _Z9matrixMulPdS_S_i
        .type           _Z9matrixMulPdS_S_i,@function
        .size           _Z9matrixMulPdS_S_i,(.L_x_6 - _Z9matrixMulPdS_S_i)
        .other          _Z9matrixMulPdS_S_i,@"STO_CUDA_ENTRY STV_DEFAULT"
_Z9matrixMulPdS_S_i:
.text._Z9matrixMulPdS_S_i:
[----:B------:R-:W-:Y:S01]  /*0000*/  LDC R1, c[0x0][0x37c] ;  /* 0x0000df00ff017b82 */ /* 0x000fe20000000800 */
[----:B------:R-:W0:Y:S07]  /*0010*/  S2R R2, SR_TID.Y ;  /* 0x0000000000027919 */ /* 0x000e2e0000002200 */
[----:B------:R-:W0:Y:S01]  /*0020*/  S2UR UR4, SR_CTAID.Y ;  /* 0x00000000000479c3 */ /* 0x000e220000002600 */
[----:B------:R-:W1:Y:S07]  /*0030*/  S2R R4, SR_TID.X ;  /* 0x0000000000047919 */ /* 0x000e6e0000002100 */
[----:B------:R-:W0:Y:S08]  /*0040*/  LDC R5, c[0x0][0x364] ;  /* 0x0000d900ff057b82 */ /* 0x000e300000000800 */
[----:B------:R-:W1:Y:S08]  /*0050*/  S2UR UR5, SR_CTAID.X ;  /* 0x00000000000579c3 */ /* 0x000e700000002500 */
[----:B------:R-:W1:Y:S08]  /*0060*/  LDC R3, c[0x0][0x360] ;  /* 0x0000d800ff037b82 */ /* 0x000e700000000800 */
[----:B------:R-:W2:Y:S01]  /*0070*/  LDC R0, c[0x0][0x398] ;  /* 0x0000e600ff007b82 */ /* 0x000ea20000000800 */
[----:B0-----:R-:W-:-:S02]  /*0080*/  IMAD R5, R5, UR4, R2 ;  /* 0x0000000405057c24 */ /* 0x001fc4000f8e0202 */
[----:B-1----:R-:W-:-:S05]  /*0090*/  IMAD R2, R3, UR5, R4 ;  /* 0x0000000503027c24 */ /* 0x002fca000f8e0204 */
[----:B------:R-:W-:-:S04]  /*00a0*/  VIMNMX R3, PT, PT, R5, R2, !PT ;  /* 0x0000000205037248 */ /* 0x000fc80007fe0100 */
[----:B--2---:R-:W-:-:S13]  /*00b0*/  ISETP.GE.AND P0, PT, R3, R0, PT ;  /* 0x000000000300720c */ /* 0x004fda0003f06270 */
[----:B------:R-:W-:Y:S05]  /*00c0*/  @P0 EXIT ;  /* 0x000000000000094d */ /* 0x000fea0003800000 */
[C---:B------:R-:W-:Y:S01]  /*00d0*/  ISETP.GE.U32.AND P1, PT, R0.reuse, 0x8, PT ;  /* 0x000000080000780c */ /* 0x040fe20003f26070 */
[----:B------:R-:W0:Y:S01]  /*00e0*/  LDCU.64 UR4, c[0x0][0x358] ;  /* 0x00006b00ff0477ac */ /* 0x000e220008000a00 */
[----:B------:R-:W-:Y:S01]  /*00f0*/  LOP3.LUT R3, R0, 0x7, RZ, 0xc0, !PT ;  /* 0x0000000700037812 */ /* 0x000fe200078ec0ff */
[----:B------:R-:W-:Y:S01]  /*0100*/  IMAD R5, R5, R0, RZ ;  /* 0x0000000005057224 */ /* 0x000fe200078e02ff */
[----:B------:R-:W-:Y:S01]  /*0110*/  SHF.R.S32.HI R7, RZ, 0x1f, R2 ;  /* 0x0000001fff077819 */ /* 0x000fe20000011402 */
[----:B------:R-:W-:Y:S01]  /*0120*/  IMAD.MOV.U32 R4, RZ, RZ, RZ ;  /* 0x000000ffff047224 */ /* 0x000fe200078e00ff */
[----:B------:R-:W-:Y:S02]  /*0130*/  ISETP.NE.AND P0, PT, R3, RZ, PT ;  /* 0x000000ff0300720c */ /* 0x000fe40003f05270 */
[----:B------:R-:W-:-:S05]  /*0140*/  CS2R R18, SRZ ;  /* 0x0000000000127805 */ /* 0x000fca000001ff00 */
[----:B------:R-:W-:Y:S06]  /*0150*/  @!P1 BRA `(.L_x_0) ;  /* 0x0000000400549947 */ /* 0x000fec0003800000 */
[----:B------:R-:W1:Y:S01]  /*0160*/  LDC.64 R8, c[0x0][0x380] ;  /* 0x0000e000ff087b82 */ /* 0x000e620000000a00 */
[----:B------:R-:W2:Y:S01]  /*0170*/  LDCU.64 UR6, c[0x0][0x388] ;  /* 0x00007100ff0677ac */ /* 0x000ea20008000a00 */
[C---:B------:R-:W-:Y:S01]  /*0180*/  LOP3.LUT R4, R0.reuse, 0x7ffffff8, RZ, 0xc0, !PT ;  /* 0x7ffffff800047812 */ /* 0x040fe200078ec0ff */
[C---:B------:R-:W-:Y:S01]  /*0190*/  IMAD R21, R0.reuse, 0x6, RZ ;  /* 0x0000000600157824 */ /* 0x040fe200078e02ff */
[----:B------:R-:W-:Y:S01]  /*01a0*/  CS2R R18, SRZ ;  /* 0x0000000000127805 */ /* 0x000fe2000001ff00 */
[----:B------:R-:W3:Y:S01]  /*01b0*/  LDCU UR8, c[0x0][0x398] ;  /* 0x00007300ff0877ac */ /* 0x000ee20008000800 */
[C---:B------:R-:W-:Y:S02]  /*01c0*/  IMAD R23, R0.reuse, 0x5, RZ ;  /* 0x0000000500177824 */ /* 0x040fe400078e02ff */
[C---:B------:R-:W-:Y:S02]  /*01d0*/  IMAD.SHL.U32 R25, R0.reuse, 0x4, RZ ;  /* 0x0000000400197824 */ /* 0x040fe400078e00ff */
[----:B------:R-:W-:-:S02]  /*01e0*/  IMAD R27, R0, 0x3, RZ ;  /* 0x00000003001b7824 */ /* 0x000fc400078e02ff */
[----:B------:R-:W-:Y:S02]  /*01f0*/  IMAD.SHL.U32 R29, R0, 0x2, RZ ;  /* 0x00000002001d7824 */ /* 0x000fe400078e00ff */
[----:B------:R-:W-:Y:S02]  /*0200*/  IMAD.MOV R6, RZ, RZ, -R4 ;  /* 0x000000ffff067224 */ /* 0x000fe400078e0a04 */
[----:B---3--:R-:W-:Y:S02]  /*0210*/  IMAD.U32 R20, RZ, RZ, UR8 ;  /* 0x00000008ff147e24 */ /* 0x008fe4000f8e00ff */
[----:B-1----:R-:W-:-:S03]  /*0220*/  IMAD.WIDE.U32 R8, R5, 0x8, R8 ;  /* 0x0000000805087825 */ /* 0x002fc600078e0008 */
[----:B------:R-:W-:Y:S01]  /*0230*/  IADD3 R22, P1, PT, R8, 0x20, RZ ;  /* 0x0000002008167810 */ /* 0x000fe20007f3e0ff */
[----:B------:R-:W-:-:S04]  /*0240*/  IMAD.SHL.U32 R8, R0, 0x8, RZ ;  /* 0x0000000800087824 */ /* 0x000fc800078e00ff */
[----:B------:R-:W-:Y:S01]  /*0250*/  IMAD.X R13, RZ, RZ, R9, P1 ;  /* 0x000000ffff0d7224 */ /* 0x000fe200008e0609 */
[----:B--2---:R-:W-:Y:S01]  /*0260*/  LEA R10, P1, R2, UR6, 0x3 ;  /* 0x00000006020a7c11 */ /* 0x004fe2000f8218ff */
[----:B------:R-:W-:-:S03]  /*0270*/  IMAD R9, R0, 0x7, RZ ;  /* 0x0000000700097824 */ /* 0x000fc600078e02ff */
[----:B------:R-:W-:-:S09]  /*0280*/  LEA.HI.X R11, R2, UR7, R7, 0x3, P1 ;  /* 0x00000007020b7c11 */ /* 0x000fd200088f1c07 */
.L_x_1:
[----:B------:R-:W-:Y:S01]  /*0290*/  IMAD.MOV.U32 R12, RZ, RZ, R22 ;  /* 0x000000ffff0c7224 */ /* 0x000fe200078e0016 */
[----:B0-----:R-:W2:Y:S04]  /*02a0*/  LDG.E.64 R14, desc[UR4][R10.64] ;  /* 0x000000040a0e7981 */ /* 0x001ea8000c1e1b00 */
[----:B------:R-:W2:Y:S01]  /*02b0*/  LDG.E.64 R16, desc[UR4][R12.64+-0x20] ;  /* 0xffffe0040c107981 */ /* 0x000ea2000c1e1b00 */
[----:B------:R-:W-:Y:S01]  /*02c0*/  IADD3 R22, P1, PT, R2, R20, RZ ;  /* 0x0000001402167210 */ /* 0x000fe20007f3e0ff */
[----:B--2---:R-:W-:-:S04]  /*02d0*/  DFMA R18, R16, R14, R18 ;  /* 0x0000000e1012722b */ /* 0x004fc80000000012 */
[----:B------:R-:W-:Y:S01]  /*02e0*/  IMAD.X R15, RZ, RZ, R7, P1 ;  /* 0x000000ffff0f7224 */ /* 0x000fe200008e0607 */
[C---:B------:R-:W-:Y:S01]  /*02f0*/  LEA R14, P1, R22.reuse, UR6, 0x3 ;  /* 0x00000006160e7c11 */ /* 0x040fe2000f8218ff */
[----:B------:R-:W2:Y:S03]  /*0300*/  LDG.E.64 R16, desc[UR4][R12.64+-0x18] ;  /* 0xffffe8040c107981 */ /* 0x000ea6000c1e1b00 */
[----:B------:R-:W-:-:S06]  /*0310*/  LEA.HI.X R15, R22, UR7, R15, 0x3, P1 ;  /* 0x00000007160f7c11 */ /* 0x000fcc00088f1c0f */
[----:B------:R-:W2:Y:S02]  /*0320*/  LDG.E.64 R14, desc[UR4][R14.64] ;  /* 0x000000040e0e7981 */ /* 0x000ea4000c1e1b00 */
[----:B--2---:R-:W-:Y:S01]  /*0330*/  DFMA R18, R16, R14, R18 ;  /* 0x0000000e1012722b */ /* 0x004fe20000000012 */
[----:B------:R-:W-:Y:S01]  /*0340*/  IADD3 R17, P1, PT, R2, R29, RZ ;  /* 0x0000001d02117210 */ /* 0x000fe20007f3e0ff */
[----:B------:R-:W2:Y:S04]  /*0350*/  LDG.E.64 R14, desc[UR4][R12.64+-0x10] ;  /* 0xfffff0040c0e7981 */ /* 0x000ea8000c1e1b00 */
[----:B------:R-:W-:Y:S01]  /*0360*/  IMAD.X R22, RZ, RZ, R7, P1 ;  /* 0x000000ffff167224 */ /* 0x000fe200008e0607 */
[----:B------:R-:W-:-:S04]  /*0370*/  LEA R16, P1, R17, UR6, 0x3 ;  /* 0x0000000611107c11 */ /* 0x000fc8000f8218ff */
[----:B------:R-:W-:-:S06]  /*0380*/  LEA.HI.X R17, R17, UR7, R22, 0x3, P1 ;  /* 0x0000000711117c11 */ /* 0x000fcc00088f1c16 */
[----:B------:R-:W2:Y:S02]  /*0390*/  LDG.E.64 R16, desc[UR4][R16.64] ;  /* 0x0000000410107981 */ /* 0x000ea4000c1e1b00 */
[----:B--2---:R-:W-:Y:S01]  /*03a0*/  DFMA R16, R14, R16, R18 ;  /* 0x000000100e10722b */ /* 0x004fe20000000012 */
[----:B------:R-:W-:-:S05]  /*03b0*/  IADD3 R19, P1, PT, R2, R27, RZ ;  /* 0x0000001b02137210 */ /* 0x000fca0007f3e0ff */
[----:B------:R-:W-:Y:S01]  /*03c0*/  IMAD.X R14, RZ, RZ, R7, P1 ;  /* 0x000000ffff0e7224 */ /* 0x000fe200008e0607 */
[----:B------:R-:W-:-:S04]  /*03d0*/  LEA R18, P1, R19, UR6, 0x3 ;  /* 0x0000000613127c11 */ /* 0x000fc8000f8218ff */
[----:B------:R-:W-:Y:S02]  /*03e0*/  LEA.HI.X R19, R19, UR7, R14, 0x3, P1 ;  /* 0x0000000713137c11 */ /* 0x000fe400088f1c0e */
[----:B------:R-:W2:Y:S04]  /*03f0*/  LDG.E.64 R14, desc[UR4][R12.64+-0x8] ;  /* 0xfffff8040c0e7981 */ /* 0x000ea8000c1e1b00 */
        /* <DEDUP_REMOVED lines=21> */
[----:B------:R-:W2:Y:S01]  /*0550*/  LDG.E.64 R14, desc[UR4][R14.64] ;  /* 0x000000040e0e7981 */ /* 0x000ea2000c1e1b00 */
[----:B------:R-:W-:Y:S01]  /*0560*/  VIADD R6, R6, 0x8 ;  /* 0x0000000806067836 */ /* 0x000fe20000000000 */
[----:B--2---:R-:W-:Y:S01]  /*0570*/  DFMA R14, R16, R14, R18 ;  /* 0x0000000e100e722b */ /* 0x004fe20000000012 */
[----:B------:R-:W-:-:S05]  /*0580*/  IADD3 R17, P1, PT, R2, R9, RZ ;  /* 0x0000000902117210 */ /* 0x000fca0007f3e0ff */
[----:B------:R-:W-:Y:S01]  /*0590*/  IMAD.X R18, RZ, RZ, R7, P1 ;  /* 0x000000ffff127224 */ /* 0x000fe200008e0607 */
[----:B------:R-:W-:-:S04]  /*05a0*/  LEA R16, P1, R17, UR6, 0x3 ;  /* 0x0000000611107c11 */ /* 0x000fc8000f8218ff */
[----:B------:R-:W-:Y:S02]  /*05b0*/  LEA.HI.X R17, R17, UR7, R18, 0x3, P1 ;  /* 0x0000000711117c11 */ /* 0x000fe400088f1c12 */
[----:B------:R0:W2:Y:S04]  /*05c0*/  LDG.E.64 R18, desc[UR4][R12.64+0x18] ;  /* 0x000018040c127981 */ /* 0x0000a8000c1e1b00 */
[----:B------:R-:W2:Y:S01]  /*05d0*/  LDG.E.64 R16, desc[UR4][R16.64] ;  /* 0x0000000410107981 */ /* 0x000ea2000c1e1b00 */
[----:B------:R-:W-:-:S05]  /*05e0*/  IADD3 R22, P1, PT, R12, 0x40, RZ ;  /* 0x000000400c167810 */ /* 0x000fca0007f3e0ff */
[----:B0-----:R-:W-:Y:S01]  /*05f0*/  IMAD.X R13, RZ, RZ, R13, P1 ;  /* 0x000000ffff0d7224 */ /* 0x001fe200008e060d */
[----:B------:R-:W-:Y:S01]  /*0600*/  ISETP.NE.AND P1, PT, R6, RZ, PT ;  /* 0x000000ff0600720c */ /* 0x000fe20003f25270 */
[----:B------:R-:W-:-:S04]  /*0610*/  IMAD.WIDE.U32 R10, R8, 0x8, R10 ;  /* 0x00000008080a7825 */ /* 0x000fc800078e000a */
[C---:B------:R-:W-:Y:S02]  /*0620*/  IMAD.IADD R9, R8.reuse, 0x1, R9 ;  /* 0x0000000108097824 */ /* 0x040fe400078e0209 */
[C---:B------:R-:W-:Y:S02]  /*0630*/  IMAD.IADD R21, R8.reuse, 0x1, R21 ;  /* 0x0000000108157824 */ /* 0x040fe400078e0215 */
[C---:B------:R-:W-:Y:S02]  /*0640*/  IMAD.IADD R23, R8.reuse, 0x1, R23 ;  /* 0x0000000108177824 */ /* 0x040fe400078e0217 */
[C---:B------:R-:W-:Y:S02]  /*0650*/  IMAD.IADD R25, R8.reuse, 0x1, R25 ;  /* 0x0000000108197824 */ /* 0x040fe400078e0219 */
[C---:B------:R-:W-:Y:S02]  /*0660*/  IMAD.IADD R27, R8.reuse, 0x1, R27 ;  /* 0x00000001081b7824 */ /* 0x040fe400078e021b */
[----:B------:R-:W-:-:S02]  /*0670*/  IMAD.IADD R29, R8, 0x1, R29 ;  /* 0x00000001081d7824 */ /* 0x000fc400078e021d */
[----:B------:R-:W-:Y:S01]  /*0680*/  IMAD.IADD R20, R8, 0x1, R20 ;  /* 0x0000000108147824 */ /* 0x000fe200078e0214 */
[----:B--2---:R-:W-:Y:S01]  /*0690*/  DFMA R18, R18, R16, R14 ;  /* 0x000000101212722b */ /* 0x004fe2000000000e */
[----:B------:R-:W-:Y:S10]  /*06a0*/  @P1 BRA `(.L_x_1) ;  /* 0xfffffff800f81947 */ /* 0x000ff4000383ffff */
.L_x_0:
[----:B------:R-:W-:Y:S05]  /*06b0*/  @!P0 BRA `(.L_x_2) ;  /* 0x0000000400608947 */ /* 0x000fea0003800000 */
[----:B------:R-:W-:Y:S02]  /*06c0*/  ISETP.GE.U32.AND P1, PT, R3, 0x4, PT ;  /* 0x000000040300780c */ /* 0x000fe40003f26070 */
[----:B------:R-:W-:-:S04]  /*06d0*/  LOP3.LUT R6, R0, 0x3, RZ, 0xc0, !PT ;  /* 0x0000000300067812 */ /* 0x000fc800078ec0ff */
[----:B------:R-:W-:-:S07]  /*06e0*/  ISETP.NE.AND P0, PT, R6, RZ, PT ;  /* 0x000000ff0600720c */ /* 0x000fce0003f05270 */
[----:B------:R-:W-:Y:S06]  /*06f0*/  @!P1 BRA `(.L_x_3) ;  /* 0x0000000000a49947 */ /* 0x000fec0003800000 */
[----:B------:R-:W1:Y:S01]  /*0700*/  LDCU.128 UR8, c[0x0][0x380] ;  /* 0x00007000ff0877ac */ /* 0x000e620008000c00 */
[----:B------:R-:W2:Y:S01]  /*0710*/  LDC.64 R8, c[0x0][0x380] ;  /* 0x0000e000ff087b82 */ /* 0x000ea20000000a00 */
[----:B------:R-:W-:Y:S01]  /*0720*/  IMAD R11, R4, R0, RZ ;  /* 0x00000000040b7224 */ /* 0x000fe200078e02ff */
[C---:B------:R-:W-:Y:S01]  /*0730*/  IADD3 R12, P3, PT, R5.reuse, R4, RZ ;  /* 0x00000004050c7210 */ /* 0x040fe20007f7e0ff */
[----:B------:R-:W-:Y:S02]  /*0740*/  IMAD.IADD R3, R5, 0x1, R4 ;  /* 0x0000000105037824 */ /* 0x000fe400078e0204 */
[----:B------:R-:W-:Y:S01]  /*0750*/  IMAD.IADD R13, R11, 0x1, R0 ;  /* 0x000000010b0d7824 */ /* 0x000fe200078e0200 */
[----:B------:R-:W-:Y:S01]  /*0760*/  IADD3 R14, P2, PT, R2, R11, RZ ;  /* 0x0000000b020e7210 */ /* 0x000fe20007f5e0ff */
[----:B------:R-:W-:-:S04]  /*0770*/  IMAD.X R11, RZ, RZ, RZ, P3 ;  /* 0x000000ffff0b7224 */ /* 0x000fc800018e06ff */
[----:B------:R-:W-:Y:S01]  /*0780*/  IMAD.X R15, RZ, RZ, R7, P2 ;  /* 0x000000ffff0f7224 */ /* 0x000fe200010e0607 */
[----:B-1----:R-:W-:Y:S02]  /*0790*/  LEA R26, P1, R12, UR8, 0x3 ;  /* 0x000000080c1a7c11 */ /* 0x002fe4000f8218ff */
[----:B------:R-:W-:Y:S02]  /*07a0*/  LEA R10, P2, R14, UR10, 0x3 ;  /* 0x0000000a0e0a7c11 */ /* 0x000fe4000f8418ff */
[----:B------:R-:W-:Y:S02]  /*07b0*/  LEA.HI.X R27, R12, UR9, R11, 0x3, P1 ;  /* 0x000000090c1b7c11 */ /* 0x000fe400088f1c0b */
[----:B------:R-:W-:Y:S01]  /*07c0*/  IADD3 R12, P1, PT, R2, R13, RZ ;  /* 0x0000000d020c7210 */ /* 0x000fe20007f3e0ff */
[----:B--2---:R-:W-:Y:S01]  /*07d0*/  IMAD.WIDE.U32 R8, R3, 0x8, R8 ;  /* 0x0000000803087825 */ /* 0x004fe200078e0008 */
[----:B------:R-:W-:Y:S01]  /*07e0*/  LEA.HI.X R11, R14, UR11, R15, 0x3, P2 ;  /* 0x0000000b0e0b7c11 */ /* 0x000fe200090f1c0f */
[----:B0-----:R-:W2:Y:S02]  /*07f0*/  LDG.E.64 R22, desc[UR4][R26.64+0x10] ;  /* 0x000010041a167981 */ /* 0x001ea4000c1e1b00 */
[----:B------:R-:W-:-:S02]  /*0800*/  IMAD.IADD R13, R13, 0x1, R0 ;  /* 0x000000010d0d7824 */ /* 0x000fc400078e0200 */
[----:B------:R-:W-:Y:S01]  /*0810*/  IMAD.X R15, RZ, RZ, R7, P1 ;  /* 0x000000ffff0f7224 */ /* 0x000fe200008e0607 */
[----:B------:R-:W-:Y:S01]  /*0820*/  LEA R14, P1, R12, UR10, 0x3 ;  /* 0x0000000a0c0e7c11 */ /* 0x000fe2000f8218ff */
[----:B------:R-:W3:Y:S01]  /*0830*/  LDG.E.64 R8, desc[UR4][R8.64] ;  /* 0x0000000408087981 */ /* 0x000ee2000c1e1b00 */
[----:B------:R-:W-:Y:S01]  /*0840*/  IADD3 R16, P2, PT, R2, R13, RZ ;  /* 0x0000000d02107210 */ /* 0x000fe20007f5e0ff */
[----:B------:R-:W-:Y:S02]  /*0850*/  IMAD.IADD R3, R13, 0x1, R0 ;  /* 0x000000010d037824 */ /* 0x000fe400078e0200 */
[----:B------:R-:W3:Y:S01]  /*0860*/  LDG.E.64 R10, desc[UR4][R10.64] ;  /* 0x000000040a0a7981 */ /* 0x000ee2000c1e1b00 */
[----:B------:R-:W-:Y:S01]  /*0870*/  LEA.HI.X R15, R12, UR11, R15, 0x3, P1 ;  /* 0x0000000b0c0f7c11 */ /* 0x000fe200088f1c0f */
[----:B------:R-:W-:Y:S01]  /*0880*/  IMAD.X R17, RZ, RZ, R7, P2 ;  /* 0x000000ffff117224 */ /* 0x000fe200010e0607 */
[----:B------:R-:W-:Y:S01]  /*0890*/  LEA R20, P2, R16, UR10, 0x3 ;  /* 0x0000000a10147c11 */ /* 0x000fe2000f8418ff */
[----:B------:R-:W4:Y:S01]  /*08a0*/  LDG.E.64 R12, desc[UR4][R26.64+0x8] ;  /* 0x000008041a0c7981 */ /* 0x000f22000c1e1b00 */
[----:B------:R-:W-:-:S03]  /*08b0*/  IADD3 R3, P1, PT, R2, R3, RZ ;  /* 0x0000000302037210 */ /* 0x000fc60007f3e0ff */
[----:B------:R-:W4:Y:S01]  /*08c0*/  LDG.E.64 R14, desc[UR4][R14.64] ;  /* 0x000000040e0e7981 */ /* 0x000f22000c1e1b00 */
[----:B------:R-:W-:Y:S01]  /*08d0*/  LEA.HI.X R21, R16, UR11, R17, 0x3, P2 ;  /* 0x0000000b10157c11 */ /* 0x000fe200090f1c11 */
[----:B------:R-:W-:Y:S01]  /*08e0*/  IMAD.X R24, RZ, RZ, R7, P1 ;  /* 0x000000ffff187224 */ /* 0x000fe200008e0607 */
[----:B------:R-:W-:-:S04]  /*08f0*/  LEA R16, P2, R3, UR10, 0x3 ;  /* 0x0000000a03107c11 */ /* 0x000fc8000f8418ff */
[----:B------:R-:W2:Y:S01]  /*0900*/  LDG.E.64 R20, desc[UR4][R20.64] ;  /* 0x0000000414147981 */ /* 0x000ea2000c1e1b00 */
[----:B------:R-:W-:-:S03]  /*0910*/  LEA.HI.X R17, R3, UR11, R24, 0x3, P2 ;  /* 0x0000000b03117c11 */ /* 0x000fc600090f1c18 */
[----:B------:R-:W5:Y:S04]  /*0920*/  LDG.E.64 R24, desc[UR4][R26.64+0x18] ;  /* 0x000018041a187981 */ /* 0x000f68000c1e1b00 */
[----:B------:R-:W5:Y:S01]  /*0930*/  LDG.E.64 R16, desc[UR4][R16.64] ;  /* 0x0000000410107981 */ /* 0x000f62000c1e1b00 */
[----:B------:R-:W-:Y:S01]  /*0940*/  VIADD R4, R4, 0x4 ;  /* 0x0000000404047836 */ /* 0x000fe20000000000 */
[----:B---3--:R-:W-:-:S08]  /*0950*/  DFMA R8, R8, R10, R18 ;  /* 0x0000000a0808722b */ /* 0x008fd00000000012 */
[----:B----4-:R-:W-:-:S08]  /*0960*/  DFMA R8, R12, R14, R8 ;  /* 0x0000000e0c08722b */ /* 0x010fd00000000008 */
[----:B--2---:R-:W-:-:S08]  /*0970*/  DFMA R8, R22, R20, R8 ;  /* 0x000000141608722b */ /* 0x004fd00000000008 */
[----:B-----5:R-:W-:-:S11]  /*0980*/  DFMA R18, R24, R16, R8 ;  /* 0x000000101812722b */ /* 0x020fd60000000008 */
.L_x_3:
[----:B------:R-:W-:Y:S05]  /*0990*/  @!P0 BRA `(.L_x_2) ;  /* 0x0000000000a88947 */ /* 0x000fea0003800000 */
[----:B------:R-:W-:Y:S02]  /*09a0*/  ISETP.NE.AND P1, PT, R6, 0x1, PT ;  /* 0x000000010600780c */ /* 0x000fe40003f25270 */
[----:B------:R-:W-:-:S04]  /*09b0*/  LOP3.LUT R3, R0, 0x1, RZ, 0xc0, !PT ;  /* 0x0000000100037812 */ /* 0x000fc800078ec0ff */
[----:B------:R-:W-:-:S07]  /*09c0*/  ISETP.NE.U32.AND P0, PT, R3, 0x1, PT ;  /* 0x000000010300780c */ /* 0x000fce0003f05070 */
[----:B------:R-:W-:Y:S06]  /*09d0*/  @!P1 BRA `(.L_x_4) ;  /* 0x0000000000649947 */ /* 0x000fec0003800000 */
[----:B------:R-:W1:Y:S01]  /*09e0*/  LDC.64 R12, c[0x0][0x380] ;  /* 0x0000e000ff0c7b82 */ /* 0x000e620000000a00 */
[----:B------:R-:W2:Y:S01]  /*09f0*/  LDCU.128 UR8, c[0x0][0x380] ;  /* 0x00007000ff0877ac */ /* 0x000ea20008000c00 */
[----:B------:R-:W-:Y:S01]  /*0a00*/  IMAD R9, R4, R0, RZ ;  /* 0x0000000004097224 */ /* 0x000fe200078e02ff */
[C---:B------:R-:W-:Y:S01]  /*0a10*/  IADD3 R14, P3, PT, R5.reuse, R4, RZ ;  /* 0x00000004050e7210 */ /* 0x040fe20007f7e0ff */
[----:B------:R-:W-:Y:S02]  /*0a20*/  IMAD.IADD R3, R5, 0x1, R4 ;  /* 0x0000000105037824 */ /* 0x000fe400078e0204 */
[----:B------:R-:W-:Y:S01]  /*0a30*/  IMAD.IADD R11, R9, 0x1, R0 ;  /* 0x00000001090b7824 */ /* 0x000fe200078e0200 */
[----:B------:R-:W-:Y:S01]  /*0a40*/  IADD3 R6, P2, PT, R2, R9, RZ ;  /* 0x0000000902067210 */ /* 0x000fe20007f5e0ff */
[----:B------:R-:W-:-:S03]  /*0a50*/  IMAD.X R9, RZ, RZ, RZ, P3 ;  /* 0x000000ffff097224 */ /* 0x000fc600018e06ff */
[----:B------:R-:W-:Y:S02]  /*0a60*/  IADD3 R15, P3, PT, R2, R11, RZ ;  /* 0x0000000b020f7210 */ /* 0x000fe40007f7e0ff */
[----:B--2---:R-:W-:-:S04]  /*0a70*/  LEA R8, P1, R14, UR8, 0x3 ;  /* 0x000000080e087c11 */ /* 0x004fc8000f8218ff */
[----:B------:R-:W-:Y:S01]  /*0a80*/  LEA.HI.X R9, R14, UR9, R9, 0x3, P1 ;  /* 0x000000090e097c11 */ /* 0x000fe200088f1c09 */
[----:B-1----:R-:W-:-:S04]  /*0a90*/  IMAD.WIDE.U32 R12, R3, 0x8, R12 ;  /* 0x00000008030c7825 */ /* 0x002fc800078e000c */
[----:B------:R-:W-:Y:S01]  /*0aa0*/  IMAD.X R3, RZ, RZ, R7, P2 ;  /* 0x000000ffff037224 */ /* 0x000fe200010e0607 */
[C---:B------:R-:W-:Y:S01]  /*0ab0*/  LEA R10, P2, R6.reuse, UR10, 0x3 ;  /* 0x0000000a060a7c11 */ /* 0x040fe2000f8418ff */
[----:B0-----:R-:W2:Y:S03]  /*0ac0*/  LDG.E.64 R12, desc[UR4][R12.64] ;  /* 0x000000040c0c7981 */ /* 0x001ea6000c1e1b00 */
[----:B------:R-:W-:Y:S01]  /*0ad0*/  LEA.HI.X R11, R6, UR11, R3, 0x3, P2 ;  /* 0x0000000b060b7c11 */ /* 0x000fe200090f1c03 */
[----:B------:R-:W-:Y:S01]  /*0ae0*/  IMAD.X R6, RZ, RZ, R7, P3 ;  /* 0x000000ffff067224 */ /* 0x000fe200018e0607 */
[C---:B------:R-:W-:Y:S01]  /*0af0*/  LEA R14, P1, R15.reuse, UR10, 0x3 ;  /* 0x0000000a0f0e7c11 */ /* 0x040fe2000f8218ff */
[----:B------:R-:W3:Y:S04]  /*0b00*/  LDG.E.64 R8, desc[UR4][R8.64+0x8] ;  /* 0x0000080408087981 */ /* 0x000ee8000c1e1b00 */
[----:B------:R-:W2:Y:S01]  /*0b10*/  LDG.E.64 R10, desc[UR4][R10.64] ;  /* 0x000000040a0a7981 */ /* 0x000ea2000c1e1b00 */
[----:B------:R-:W-:-:S06]  /*0b20*/  LEA.HI.X R15, R15, UR11, R6, 0x3, P1 ;  /* 0x0000000b0f0f7c11 */ /* 0x000fcc00088f1c06 */
[----:B------:R-:W3:Y:S01]  /*0b30*/  LDG.E.64 R14, desc[UR4][R14.64] ;  /* 0x000000040e0e7981 */ /* 0x000ee2000c1e1b00 */
[----:B------:R-:W-:Y:S01]  /*0b40*/  VIADD R4, R4, 0x2 ;  /* 0x0000000204047836 */ /* 0x000fe20000000000 */
[----:B--2---:R-:W-:-:S08]  /*0b50*/  DFMA R18, R12, R10, R18 ;  /* 0x0000000a0c12722b */ /* 0x004fd00000000012 */
[----:B---3--:R-:W-:-:S11]  /*0b60*/  DFMA R18, R8, R14, R18 ;  /* 0x0000000e0812722b */ /* 0x008fd60000000012 */
.L_x_4:
[----:B------:R-:W-:Y:S05]  /*0b70*/  @P0 BRA `(.L_x_2) ;  /* 0x0000000000300947 */ /* 0x000fea0003800000 */
[----:B------:R-:W1:Y:S01]  /*0b80*/  LDC.64 R8, c[0x0][0x380] ;  /* 0x0000e000ff087b82 */ /* 0x000e620000000a00 */
[----:B------:R-:W2:Y:S01]  /*0b90*/  LDCU.64 UR6, c[0x0][0x388] ;  /* 0x00007100ff0677ac */ /* 0x000ea20008000a00 */
[----:B------:R-:W-:-:S05]  /*0ba0*/  IMAD R3, R4, R0, RZ ;  /* 0x0000000004037224 */ /* 0x000fca00078e02ff */
[----:B------:R-:W-:Y:S01]  /*0bb0*/  IADD3 R0, P0, PT, R3, R2, RZ ;  /* 0x0000000203007210 */ /* 0x000fe20007f1e0ff */
[----:B------:R-:W-:-:S04]  /*0bc0*/  IMAD.IADD R3, R5, 0x1, R4 ;  /* 0x0000000105037824 */ /* 0x000fc800078e0204 */
[----:B------:R-:W-:Y:S01]  /*0bd0*/  IMAD.X R11, RZ, RZ, R7, P0 ;  /* 0x000000ffff0b7224 */ /* 0x000fe200000e0607 */
[----:B--2---:R-:W-:-:S04]  /*0be0*/  LEA R10, P0, R0, UR6, 0x3 ;  /* 0x00000006000a7c11 */ /* 0x004fc8000f8018ff */
[----:B------:R-:W-:Y:S01]  /*0bf0*/  LEA.HI.X R11, R0, UR7, R11, 0x3, P0 ;  /* 0x00000007000b7c11 */ /* 0x000fe200080f1c0b */
[----:B-1----:R-:W-:-:S05]  /*0c00*/  IMAD.WIDE.U32 R8, R3, 0x8, R8 ;  /* 0x0000000803087825 */ /* 0x002fca00078e0008 */
[----:B0-----:R-:W2:Y:S04]  /*0c10*/  LDG.E.64 R10, desc[UR4][R10.64] ;  /* 0x000000040a0a7981 */ /* 0x001ea8000c1e1b00 */
[----:B------:R-:W2:Y:S02]  /*0c20*/  LDG.E.64 R8, desc[UR4][R8.64] ;  /* 0x0000000408087981 */ /* 0x000ea4000c1e1b00 */
[----:B--2---:R-:W-:-:S11]  /*0c30*/  DFMA R18, R8, R10, R18 ;  /* 0x0000000a0812722b */ /* 0x004fd60000000012 */
.L_x_2:
[----:B------:R-:W1:Y:S01]  /*0c40*/  LDCU.64 UR6, c[0x0][0x390] ;  /* 0x00007200ff0677ac */ /* 0x000e620008000a00 */
[----:B------:R-:W-:-:S05]  /*0c50*/  IADD3 R5, P0, PT, R2, R5, RZ ;  /* 0x0000000502057210 */ /* 0x000fca0007f1e0ff */
[----:B------:R-:W-:Y:S01]  /*0c60*/  IMAD.X R0, RZ, RZ, R7, P0 ;  /* 0x000000ffff007224 */ /* 0x000fe200000e0607 */
[----:B-1----:R-:W-:-:S04]  /*0c70*/  LEA R2, P0, R5, UR6, 0x3 ;  /* 0x0000000605027c11 */ /* 0x002fc8000f8018ff */
[----:B------:R-:W-:-:S05]  /*0c80*/  LEA.HI.X R3, R5, UR7, R0, 0x3, P0 ;  /* 0x0000000705037c11 */ /* 0x000fca00080f1c00 */
[----:B0-----:R-:W-:Y:S01]  /*0c90*/  STG.E.64 desc[UR4][R2.64], R18 ;  /* 0x0000001202007986 */ /* 0x001fe2000c101b04 */
[----:B------:R-:W-:Y:S05]  /*0ca0*/  EXIT ;  /* 0x000000000000794d */ /* 0x000fea0003800000 */
.L_x_5:
[----:B------:R-:W-:-:S00]  /*0cb0*/  BRA `(.L_x_5) ;  /* 0xfffffffc00fc7947 */ /* 0x000fc0000383ffff */
[----:B------:R-:W-:-:S00]  /*0cc0*/  NOP ;  /* 0x0000000000007918 */ /* 0x000fc00000000000 */
        /* <DEDUP_REMOVED lines=11> */
.L_x_6:


//--------------------- .nv.shared.reserved.0     --------------------------
	.section	.nv.shared.reserved.0,"aw",@nobits
	.weak		__nv_reservedSMEM_offset_0_alias
	.size		__nv_reservedSMEM_offset_0_alias, 0, 64
	.other		__nv_reservedSMEM_offset_0_alias,@"STO_CUDA_RESERVED_SHARED STV_DEFAULT"
__nv_reservedSMEM_offset_0_alias:
	.zero		0
	.zero		64


//--------------------- .nv.constant0._Z9matrixMulPdS_S_i --------------------------
	.section	.nv.constant0._Z9matrixMulPdS_S_i,"a",@progbits
	.sectionflags	@""
	.align	4
.nv.constant0._Z9matrixMulPdS_S_i:
	.zero		924


//--------------------- SYMBOLS --------------------------

	.type		.nv.reservedSmem.offset0,@object
	.size		.nv.reservedSmem.offset0,0x4
